//
// Generated by NVIDIA NVVM Compiler
//
// Compiler Build ID: CL-36424714
// Cuda compilation tools, release 13.0, V13.0.88
// Based on NVVM 20.0.0
//

.version 9.0
.target sm_100
.address_size 64

	// .globl	_Z10cudaKernelPfS_i

.visible .entry _Z10cudaKernelPfS_i(
	.param .u64 .ptr .align 1 _Z10cudaKernelPfS_i_param_0,
	.param .u64 .ptr .align 1 _Z10cudaKernelPfS_i_param_1,
	.param .u32 _Z10cudaKernelPfS_i_param_2
)
{
	.reg .b32 	%r<5>;
	.reg .b32 	%f<3>;
	.reg .b64 	%rd<8>;
	.reg .b64 	%fd<3>;

	ld.param.u64 	%rd1, [_Z10cudaKernelPfS_i_param_0];
	ld.param.u64 	%rd2, [_Z10cudaKernelPfS_i_param_1];
	cvta.to.global.u64 	%rd3, %rd2;
	cvta.to.global.u64 	%rd4, %rd1;
	mov.u32 	%r1, %ctaid.x;
	mov.u32 	%r2, %ntid.x;
	mov.u32 	%r3, %tid.x;
	mad.lo.s32 	%r4, %r1, %r2, %r3;
	mul.wide.s32 	%rd5, %r4, 4;
	add.s64 	%rd6, %rd4, %rd5;
	ld.global.f32 	%f1, [%rd6];
	cvt.f64.f32 	%fd1, %f1;
	div.rn.f64 	%fd2, %fd1, 0d3F947AE147AE147B;
	cvt.rn.f32.f64 	%f2, %fd2;
	add.s64 	%rd7, %rd3, %rd5;
	st.global.f32 	[%rd7], %f2;
	ret;

}


// ===== COMPILED SASS (sm_100) =====

	.target	sm_100

	.elftype	@"ET_EXEC"


//--------------------- .note.nv.tkinfo           --------------------------
	.section	.note.nv.tkinfo,"",@"SHT_NOTE"
	.sectionflags	@"SHF_NOTE_NV_TKINFO"
	.tkinfo
        /*0018*/ 	.word	0x00000002
        /*0030*/ 	.string	""
        /*0030*/ 	.string	"ptxas"
        /*0030*/ 	.string	"Cuda compilation tools, release 13.0, V13.0.88"
        /*0030*/ 	.string	"Build cuda_13.0.r13.0/compiler.36424714_0"
        /*0030*/ 	.string	"-arch sm_100 -m 64 "



//--------------------- .note.nv.cuinfo           --------------------------
	.section	.note.nv.cuinfo,"",@"SHT_NOTE"
	.sectionflags	@"SHF_NOTE_NV_CUINFO"
        /*0018*/ 	.short	0x0002
        /*001a*/ 	.short	0x0064
        /*001c*/ 	.short	0x0082
	.zero		2


//--------------------- .nv.info                  --------------------------
	.section	.nv.info,"",@"SHT_CUDA_INFO"
	.align	4


	//----- nvinfo : EIATTR_REGCOUNT
	.align		4
        /*0000*/ 	.byte	0x04, 0x2f
        /*0002*/ 	.short	(.L_1 - .L_0)
	.align		4
.L_0:
        /*0004*/ 	.word	index@(_Z10cudaKernelPfS_i)
        /*0008*/ 	.word	0x00000017


	//----- nvinfo : EIATTR_FRAME_SIZE
	.align		4
.L_1:
        /*000c*/ 	.byte	0x04, 0x11
        /*000e*/ 	.short	(.L_3 - .L_2)
	.align		4
.L_2:
        /*0010*/ 	.word	index@($__internal_0_$__cuda_sm20_div_rn_f64_full)
        /*0014*/ 	.word	0x00000000


	//----- nvinfo : EIATTR_FRAME_SIZE
	.align		4
.L_3:
        /*0018*/ 	.byte	0x04, 0x11
        /*001a*/ 	.short	(.L_5 - .L_4)
	.align		4
.L_4:
        /*001c*/ 	.word	index@(_Z10cudaKernelPfS_i)
        /*0020*/ 	.word	0x00000000


	//----- nvinfo : EIATTR_MIN_STACK_SIZE
	.align		4
.L_5:
        /*0024*/ 	.byte	0x04, 0x12
        /*0026*/ 	.short	(.L_7 - .L_6)
	.align		4
.L_6:
        /*0028*/ 	.word	index@(_Z10cudaKernelPfS_i)
        /*002c*/ 	.word	0x00000000
.L_7:


//--------------------- .nv.compat                --------------------------
	.section	.nv.compat,"",@"SHT_CUDA_COMPAT_INFO"
	.align	4
        /*0000*/ 	.byte	0x02, 0x09, 0x00, 0x00, 0x02, 0x02, 0x01, 0x00, 0x02, 0x05, 0x05, 0x00, 0x03, 0x07, 0x01, 0x01
        /*0010*/ 	.byte	0x02, 0x03, 0x00, 0x00, 0x02, 0x06, 0x01, 0x00, 0x04, 0x0b, 0x08, 0x00, 0x01, 0x00, 0x00, 0x00
        /*0020*/ 	.byte	0x00, 0x00, 0x00, 0x00


//--------------------- .nv.info._Z10cudaKernelPfS_i --------------------------
	.section	.nv.info._Z10cudaKernelPfS_i,"",@"SHT_CUDA_INFO"
	.sectionflags	@""
	.align	4


	//----- nvinfo : EIATTR_CUDA_API_VERSION
	.align		4
        /*0000*/ 	.byte	0x04, 0x37
        /*0002*/ 	.short	(.L_9 - .L_8)
.L_8:
        /*0004*/ 	.word	0x00000082


	//----- nvinfo : EIATTR_KPARAM_INFO
	.align		4
.L_9:
        /*0008*/ 	.byte	0x04, 0x17
        /*000a*/ 	.short	(.L_11 - .L_10)
.L_10:
        /*000c*/ 	.word	0x00000000
        /*0010*/ 	.short	0x0002
        /*0012*/ 	.short	0x0010
        /*0014*/ 	.byte	0x00, 0xf0, 0x11, 0x00


	//----- nvinfo : EIATTR_KPARAM_INFO
	.align		4
.L_11:
        /*0018*/ 	.byte	0x04, 0x17
        /*001a*/ 	.short	(.L_13 - .L_12)
.L_12:
        /*001c*/ 	.word	0x00000000
        /*0020*/ 	.short	0x0001
        /*0022*/ 	.short	0x0008
        /*0024*/ 	.byte	0x00, 0xf5, 0x21, 0x00


	//----- nvinfo : EIATTR_KPARAM_INFO
	.align		4
.L_13:
        /*0028*/ 	.byte	0x04, 0x17
        /*002a*/ 	.short	(.L_15 - .L_14)
.L_14:
        /*002c*/ 	.word	0x00000000
        /*0030*/ 	.short	0x0000
        /*0032*/ 	.short	0x0000
        /*0034*/ 	.byte	0x00, 0xf5, 0x21, 0x00


	//----- nvinfo : EIATTR_SPARSE_MMA_MASK
	.align		4
.L_15:
        /*0038*/ 	.byte	0x03, 0x50
        /*003a*/ 	.short	0x0000


	//----- nvinfo : EIATTR_MAXREG_COUNT
	.align		4
        /*003c*/ 	.byte	0x03, 0x1b
        /*003e*/ 	.short	0x00ff


	//----- nvinfo : EIATTR_MERCURY_ISA_VERSION
	.align		4
        /*0040*/ 	.byte	0x03, 0x5f
        /*0042*/ 	.short	0x0101


	//----- nvinfo : EIATTR_VRC_CTA_INIT_COUNT
	.align		4
        /*0044*/ 	.byte	0x02, 0x4a
	.zero		1
	.zero		1


	//----- nvinfo : EIATTR_EXIT_INSTR_OFFSETS
	.align		4
        /*0048*/ 	.byte	0x04, 0x1c
        /*004a*/ 	.short	(.L_17 - .L_16)


	//   ....[0]....
.L_16:
        /*004c*/ 	.word	0x00000220


	//----- nvinfo : EIATTR_CRS_STACK_SIZE
	.align		4
.L_17:
        /*0050*/ 	.byte	0x04, 0x1e
        /*0052*/ 	.short	(.L_19 - .L_18)
.L_18:
        /*0054*/ 	.word	0x00000000


	//----- nvinfo : EIATTR_CBANK_PARAM_SIZE
	.align		4
.L_19:
        /*0058*/ 	.byte	0x03, 0x19
        /*005a*/ 	.short	0x0014


	//----- nvinfo : EIATTR_PARAM_CBANK
	.align		4
        /*005c*/ 	.byte	0x04, 0x0a
        /*005e*/ 	.short	(.L_21 - .L_20)
	.align		4
.L_20:
        /*0060*/ 	.word	index@(.nv.constant0._Z10cudaKernelPfS_i)
        /*0064*/ 	.short	0x0380
        /*0066*/ 	.short	0x0014


	//----- nvinfo : EIATTR_SW_WAR
	.align		4
.L_21:
        /*0068*/ 	.byte	0x04, 0x36
        /*006a*/ 	.short	(.L_23 - .L_22)
.L_22:
        /*006c*/ 	.word	0x00000008
.L_23:


//--------------------- .nv.callgraph             --------------------------
	.section	.nv.callgraph,"",@"SHT_CUDA_CALLGRAPH"
	.align	4
	.sectionentsize	8
	.align		4
        /*0000*/ 	.word	0x00000000
	.align		4
        /*0004*/ 	.word	0xffffffff
	.align		4
        /*0008*/ 	.word	0x00000000
	.align		4
        /*000c*/ 	.word	0xfffffffe
	.align		4
        /*0010*/ 	.word	0x00000000
	.align		4
        /*0014*/ 	.word	0xfffffffd
	.align		4
        /*0018*/ 	.word	0x00000000
	.align		4
        /*001c*/ 	.word	0xfffffffc


//--------------------- .text._Z10cudaKernelPfS_i --------------------------
	.section	.text._Z10cudaKernelPfS_i,"ax",@progbits
	.align	128
        .global         _Z10cudaKernelPfS_i
        .type           _Z10cudaKernelPfS_i,@function
        .size           _Z10cudaKernelPfS_i,(.L_x_7 - _Z10cudaKernelPfS_i)
        .other          _Z10cudaKernelPfS_i,@"STO_CUDA_ENTRY STV_DEFAULT"
_Z10cudaKernelPfS_i:
.text._Z10cudaKernelPfS_i:
[----:B------:R-:W-:Y:S01]  /*0000*/  LDC R1, c[0x0][0x37c] ;  /* 0x0000df00ff017b82 */ /* 0x000fe20000000800 */
[----:B------:R-:W0:Y:S07]  /*0010*/  S2R R5, SR_TID.X ;  /* 0x0000000000057919 */ /* 0x000e2e0000002100 */
[----:B------:R-:W0:Y:S01]  /*0020*/  S2UR UR6, SR_CTAID.X ;  /* 0x00000000000679c3 */ /* 0x000e220000002500 */
[----:B------:R-:W1:Y:S07]  /*0030*/  LDCU.64 UR4, c[0x0][0x358] ;  /* 0x00006b00ff0477ac */ /* 0x000e6e0008000a00 */
[----:B------:R-:W0:Y:S08]  /*0040*/  LDC R0, c[0x0][0x360] ;  /* 0x0000d800ff007b82 */ /* 0x000e300000000800 */
[----:B------:R-:W2:Y:S01]  /*0050*/  LDC.64 R2, c[0x0][0x380] ;  /* 0x0000e000ff027b82 */ /* 0x000ea20000000a00 */
[----:B0-----:R-:W-:-:S04]  /*0060*/  IMAD R0, R0, UR6, R5 ;  /* 0x0000000600007c24 */ /* 0x001fc8000f8e0205 */
[----:B--2---:R-:W-:-:S05]  /*0070*/  IMAD.WIDE R2, R0, 0x4, R2 ;  /* 0x0000000400027825 */ /* 0x004fca00078e0202 */
[----:B-1----:R-:W2:Y:S01]  /*0080*/  LDG.E R12, desc[UR4][R2.64] ;  /* 0x00000004020c7981 */ /* 0x002ea2000c1e1900 */
[----:B------:R-:W0:Y:S01]  /*0090*/  MUFU.RCP64H R5, 0.019999995827674865723 ;  /* 0x3f947ae100057908 */ /* 0x000e220000001800 */
[----:B------:R-:W-:Y:S01]  /*00a0*/  IMAD.MOV.U32 R10, RZ, RZ, 0x47ae147b ;  /* 0x47ae147bff0a7424 */ /* 0x000fe200078e00ff */
[----:B------:R-:W-:Y:S01]  /*00b0*/  BSSY.RECONVERGENT B0, `(.L_x_0) ;  /* 0x0000012000007945 */ /* 0x000fe20003800200 */
[----:B------:R-:W-:Y:S02]  /*00c0*/  IMAD.MOV.U32 R11, RZ, RZ, 0x3f947ae1 ;  /* 0x3f947ae1ff0b7424 */ /* 0x000fe400078e00ff */
[----:B------:R-:W-:-:S06]  /*00d0*/  IMAD.MOV.U32 R4, RZ, RZ, 0x1 ;  /* 0x00000001ff047424 */ /* 0x000fcc00078e00ff */
[----:B0-----:R-:W-:-:S08]  /*00e0*/  DFMA R6, R4, -R10, 1 ;  /* 0x3ff000000406742b */ /* 0x001fd0000000080a */
[----:B------:R-:W-:-:S08]  /*00f0*/  DFMA R6, R6, R6, R6 ;  /* 0x000000060606722b */ /* 0x000fd00000000006 */
[----:B------:R-:W-:-:S08]  /*0100*/  DFMA R6, R4, R6, R4 ;  /* 0x000000060406722b */ /* 0x000fd00000000004 */
[----:B------:R-:W-:-:S08]  /*0110*/  DFMA R8, R6, -R10, 1 ;  /* 0x3ff000000608742b */ /* 0x000fd0000000080a */
[----:B------:R-:W-:Y:S01]  /*0120*/  DFMA R8, R6, R8, R6 ;  /* 0x000000080608722b */ /* 0x000fe20000000006 */
[----:B--2---:R-:W0:Y:S07]  /*0130*/  F2F.F64.F32 R4, R12 ;  /* 0x0000000c00047310 */ /* 0x004e2e0000201800 */
[----:B0-----:R-:W-:Y:S01]  /*0140*/  DMUL R6, R4, R8 ;  /* 0x0000000804067228 */ /* 0x001fe20000000000 */
[----:B------:R-:W-:-:S07]  /*0150*/  FSETP.GEU.AND P1, PT, |R5|, 6.5827683646048100446e-37, PT ;  /* 0x036000000500780b */ /* 0x000fce0003f2e200 */
[----:B------:R-:W-:-:S08]  /*0160*/  DFMA R2, R6, -R10, R4 ;  /* 0x8000000a0602722b */ /* 0x000fd00000000004 */
[----:B------:R-:W-:-:S10]  /*0170*/  DFMA R2, R8, R2, R6 ;  /* 0x000000020802722b */ /* 0x000fd40000000006 */
[----:B------:R-:W-:-:S05]  /*0180*/  FFMA R6, RZ, 1.1599999666213989258, R3 ;  /* 0x3f947ae1ff067823 */ /* 0x000fca0000000003 */
[----:B------:R-:W-:-:S13]  /*0190*/  FSETP.GT.AND P0, PT, |R6|, 1.469367938527859385e-39, PT ;  /* 0x001000000600780b */ /* 0x000fda0003f04200 */
[----:B------:R-:W-:Y:S05]  /*01a0*/  @P0 BRA P1, `(.L_x_1) ;  /* 0x0000000000080947 */ /* 0x000fea0000800000 */
[----:B------:R-:W-:-:S07]  /*01b0*/  MOV R6, 0x1d0 ;  /* 0x000001d000067802 */ /* 0x000fce0000000f00 */
[----:B------:R-:W-:Y:S05]  /*01c0*/  CALL.REL.NOINC `($__internal_0_$__cuda_sm20_div_rn_f64_full) ;  /* 0x0000000000187944 */ /* 0x000fea0003c00000 */
.L_x_1:
[----:B------:R-:W-:Y:S05]  /*01d0*/  BSYNC.RECONVERGENT B0 ;  /* 0x0000000000007941 */ /* 0x000fea0003800200 */
.L_x_0:
[----:B------:R-:W0:Y:S01]  /*01e0*/  LDC.64 R4, c[0x0][0x388] ;  /* 0x0000e200ff047b82 */ /* 0x000e220000000a00 */
[----:B------:R-:W1:Y:S01]  /*01f0*/  F2F.F32.F64 R3, R2 ;  /* 0x0000000200037310 */ /* 0x000e620000301000 */
[----:B0-----:R-:W-:-:S05]  /*0200*/  IMAD.WIDE R4, R0, 0x4, R4 ;  /* 0x0000000400047825 */ /* 0x001fca00078e0204 */
[----:B-1----:R-:W-:Y:S01]  /*0210*/  STG.E desc[UR4][R4.64], R3 ;  /* 0x0000000304007986 */ /* 0x002fe2000c101904 */
[----:B------:R-:W-:Y:S05]  /*0220*/  EXIT ;  /* 0x000000000000794d */ /* 0x000fea0003800000 */
        .weak           $__internal_0_$__cuda_sm20_div_rn_f64_full
        .type           $__internal_0_$__cuda_sm20_div_rn_f64_full,@function
        .size           $__internal_0_$__cuda_sm20_div_rn_f64_full,(.L_x_7 - $__internal_0_$__cuda_sm20_div_rn_f64_full)
$__internal_0_$__cuda_sm20_div_rn_f64_full:
[----:B------:R-:W-:Y:S01]  /*0230*/  IMAD.MOV.U32 R3, RZ, RZ, 0x3ff47ae1 ;  /* 0x3ff47ae1ff037424 */ /* 0x000fe200078e00ff */
[C---:B------:R-:W-:Y:S01]  /*0240*/  FSETP.GEU.AND P1, PT, |R5|.reuse, 1.469367938527859385e-39, PT ;  /* 0x001000000500780b */ /* 0x040fe20003f2e200 */
[----:B------:R-:W-:Y:S01]  /*0250*/  IMAD.MOV.U32 R2, RZ, RZ, 0x47ae147b ;  /* 0x47ae147bff027424 */ /* 0x000fe200078e00ff */
[----:B------:R-:W-:Y:S01]  /*0260*/  LOP3.LUT R7, R5, 0x7ff00000, RZ, 0xc0, !PT ;  /* 0x7ff0000005077812 */ /* 0x000fe200078ec0ff */
[----:B------:R-:W0:Y:S01]  /*0270*/  MUFU.RCP64H R9, R3 ;  /* 0x0000000300097308 */ /* 0x000e220000001800 */
[----:B------:R-:W-:Y:S01]  /*0280*/  IMAD.MOV.U32 R8, RZ, RZ, 0x1 ;  /* 0x00000001ff087424 */ /* 0x000fe200078e00ff */
[----:B------:R-:W-:Y:S01]  /*0290*/  BSSY.RECONVERGENT B1, `(.L_x_2) ;  /* 0x0000045000017945 */ /* 0x000fe20003800200 */
[----:B------:R-:W-:Y:S01]  /*02a0*/  IMAD.MOV.U32 R13, RZ, RZ, 0x1ca00000 ;  /* 0x1ca00000ff0d7424 */ /* 0x000fe200078e00ff */
[----:B------:R-:W-:Y:S01]  /*02b0*/  ISETP.GE.U32.AND P0, PT, R7, 0x3f900000, PT ;  /* 0x3f9000000700780c */ /* 0x000fe20003f06070 */
[----:B------:R-:W-:Y:S02]  /*02c0*/  IMAD.MOV.U32 R18, RZ, RZ, R7 ;  /* 0x000000ffff127224 */ /* 0x000fe400078e0007 */
[----:B------:R-:W-:Y:S01]  /*02d0*/  IMAD.MOV.U32 R19, RZ, RZ, 0x3f900000 ;  /* 0x3f900000ff137424 */ /* 0x000fe200078e00ff */
[----:B------:R-:W-:-:S03]  /*02e0*/  SEL R13, R13, 0x63400000, !P0 ;  /* 0x634000000d0d7807 */ /* 0x000fc60004000000 */
[----:B------:R-:W-:Y:S01]  /*02f0*/  VIADD R20, R19, 0xffffffff ;  /* 0xffffffff13147836 */ /* 0x000fe20000000000 */
[----:B0-----:R-:W-:-:S08]  /*0300*/  DFMA R10, R8, -R2, 1 ;  /* 0x3ff00000080a742b */ /* 0x001fd00000000802 */
[----:B------:R-:W-:-:S08]  /*0310*/  DFMA R10, R10, R10, R10 ;  /* 0x0000000a0a0a722b */ /* 0x000fd0000000000a */
[----:B------:R-:W-:Y:S01]  /*0320*/  DFMA R14, R8, R10, R8 ;  /* 0x0000000a080e722b */ /* 0x000fe20000000008 */
[C-C-:B------:R-:W-:Y:S01]  /*0330*/  @!P1 LOP3.LUT R10, R13.reuse, 0x80000000, R5.reuse, 0xf8, !PT ;  /* 0x800000000d0a9812 */ /* 0x140fe200078ef805 */
[----:B------:R-:W-:Y:S01]  /*0340*/  IMAD.MOV.U32 R8, RZ, RZ, R4 ;  /* 0x000000ffff087224 */ /* 0x000fe200078e0004 */
[----:B------:R-:W-:Y:S02]  /*0350*/  LOP3.LUT R9, R13, 0x800fffff, R5, 0xf8, !PT ;  /* 0x800fffff0d097812 */ /* 0x000fe400078ef805 */
[----:B------:R-:W-:Y:S01]  /*0360*/  @!P1 LOP3.LUT R11, R10, 0x100000, RZ, 0xfc, !PT ;  /* 0x001000000a0b9812 */ /* 0x000fe200078efcff */
[----:B------:R-:W-:Y:S02]  /*0370*/  @!P1 IMAD.MOV.U32 R10, RZ, RZ, RZ ;  /* 0x000000ffff0a9224 */ /* 0x000fe400078e00ff */
[----:B------:R-:W-:-:S04]  /*0380*/  DFMA R16, R14, -R2, 1 ;  /* 0x3ff000000e10742b */ /* 0x000fc80000000802 */
[----:B------:R-:W-:-:S04]  /*0390*/  @!P1 DFMA R8, R8, 2, -R10 ;  /* 0x400000000808982b */ /* 0x000fc8000000080a */
[----:B------:R-:W-:-:S06]  /*03a0*/  DFMA R16, R14, R16, R14 ;  /* 0x000000100e10722b */ /* 0x000fcc000000000e */
[----:B------:R-:W-:Y:S02]  /*03b0*/  @!P1 LOP3.LUT R18, R9, 0x7ff00000, RZ, 0xc0, !PT ;  /* 0x7ff0000009129812 */ /* 0x000fe400078ec0ff */
[----:B------:R-:W-:-:S03]  /*03c0*/  DMUL R10, R16, R8 ;  /* 0x00000008100a7228 */ /* 0x000fc60000000000 */
[----:B------:R-:W-:-:S05]  /*03d0*/  VIADD R12, R18, 0xffffffff ;  /* 0xffffffff120c7836 */ /* 0x000fca0000000000 */
[----:B------:R-:W-:Y:S01]  /*03e0*/  DFMA R14, R10, -R2, R8 ;  /* 0x800000020a0e722b */ /* 0x000fe20000000008 */
[----:B------:R-:W-:-:S04]  /*03f0*/  ISETP.GT.U32.AND P0, PT, R12, 0x7feffffe, PT ;  /* 0x7feffffe0c00780c */ /* 0x000fc80003f04070 */
[----:B------:R-:W-:-:S03]  /*0400*/  ISETP.GT.U32.OR P0, PT, R20, 0x7feffffe, P0 ;  /* 0x7feffffe1400780c */ /* 0x000fc60000704470 */
[----:B------:R-:W-:-:S10]  /*0410*/  DFMA R10, R16, R14, R10 ;  /* 0x0000000e100a722b */ /* 0x000fd4000000000a */
[----:B------:R-:W-:Y:S05]  /*0420*/  @P0 BRA `(.L_x_3) ;  /* 0x0000000000680947 */ /* 0x000fea0003800000 */
[----:B------:R-:W-:-:S05]  /*0430*/  IMAD.MOV.U32 R4, RZ, RZ, 0x3f900000 ;  /* 0x3f900000ff047424 */ /* 0x000fca00078e00ff */
[----:B------:R-:W-:-:S04]  /*0440*/  VIADDMNMX R7, R7, -R4, 0xb9600000, !PT ;  /* 0xb960000007077446 */ /* 0x000fc80007800904 */
[----:B------:R-:W-:-:S04]  /*0450*/  VIMNMX R4, PT, PT, R7, 0x46a00000, PT ;  /* 0x46a0000007047848 */ /* 0x000fc80003fe0100 */
[----:B------:R-:W-:Y:S01]  /*0460*/  IADD3 R7, PT, PT, -R13, R4, RZ ;  /* 0x000000040d077210 */ /* 0x000fe20007ffe1ff */
[----:B------:R-:W-:-:S04]  /*0470*/  IMAD.MOV.U32 R4, RZ, RZ, RZ ;  /* 0x000000ffff047224 */ /* 0x000fc800078e00ff */
[----:B------:R-:W-:-:S06]  /*0480*/  VIADD R5, R7, 0x7fe00000 ;  /* 0x7fe0000007057836 */ /* 0x000fcc0000000000 */
[----:B------:R-:W-:-:S10]  /*0490*/  DMUL R12, R10, R4 ;  /* 0x000000040a0c7228 */ /* 0x000fd40000000000 */
[----:B------:R-:W-:-:S13]  /*04a0*/  FSETP.GTU.AND P0, PT, |R13|, 1.469367938527859385e-39, PT ;  /* 0x001000000d00780b */ /* 0x000fda0003f0c200 */
[----:B------:R-:W-:Y:S05]  /*04b0*/  @P0 BRA `(.L_x_4) ;  /* 0x0000000000880947 */ /* 0x000fea0003800000 */
[----:B------:R-:W-:Y:S01]  /*04c0*/  DFMA R2, R10, -R2, R8 ;  /* 0x800000020a02722b */ /* 0x000fe20000000008 */
[----:B------:R-:W-:-:S09]  /*04d0*/  IMAD.MOV.U32 R4, RZ, RZ, RZ ;  /* 0x000000ffff047224 */ /* 0x000fd200078e00ff */
[C---:B------:R-:W-:Y:S02]  /*04e0*/  FSETP.NEU.AND P0, PT, R3.reuse, RZ, PT ;  /* 0x000000ff0300720b */ /* 0x040fe40003f0d000 */
[----:B------:R-:W-:-:S04]  /*04f0*/  LOP3.LUT R2, R3, 0x3f947ae1, RZ, 0x3c, !PT ;  /* 0x3f947ae103027812 */ /* 0x000fc800078e3cff */
[----:B------:R-:W-:-:S04]  /*0500*/  LOP3.LUT R9, R2, 0x80000000, RZ, 0xc0, !PT ;  /* 0x8000000002097812 */ /* 0x000fc800078ec0ff */
[----:B------:R-:W-:-:S03]  /*0510*/  LOP3.LUT R5, R9, R5, RZ, 0xfc, !PT ;  /* 0x0000000509057212 */ /* 0x000fc600078efcff */
[----:B------:R-:W-:Y:S05]  /*0520*/  @!P0 BRA `(.L_x_4) ;  /* 0x00000000006c8947 */ /* 0x000fea0003800000 */
[----:B------:R-:W-:Y:S01]  /*0530*/  IMAD.MOV R3, RZ, RZ, -R7 ;  /* 0x000000ffff037224 */ /* 0x000fe200078e0a07 */
[----:B------:R-:W-:Y:S01]  /*0540*/  DMUL.RP R4, R10, R4 ;  /* 0x000000040a047228 */ /* 0x000fe20000008000 */
[----:B------:R-:W-:Y:S01]  /*0550*/  IMAD.MOV.U32 R2, RZ, RZ, RZ ;  /* 0x000000ffff027224 */ /* 0x000fe200078e00ff */
[----:B------:R-:W-:-:S05]  /*0560*/  IADD3 R7, PT, PT, -R7, -0x43300000, RZ ;  /* 0xbcd0000007077810 */ /* 0x000fca0007ffe1ff */
[----:B------:R-:W-:-:S03]  /*0570*/  DFMA R2, R12, -R2, R10 ;  /* 0x800000020c02722b */ /* 0x000fc6000000000a */
[----:B------:R-:W-:-:S07]  /*0580*/  LOP3.LUT R9, R5, R9, RZ, 0x3c, !PT ;  /* 0x0000000905097212 */ /* 0x000fce00078e3cff */
[----:B------:R-:W-:-:S04]  /*0590*/  FSETP.NEU.AND P0, PT, |R3|, R7, PT ;  /* 0x000000070300720b */ /* 0x000fc80003f0d200 */
[----:B------:R-:W-:Y:S02]  /*05a0*/  FSEL R12, R4, R12, !P0 ;  /* 0x0000000c040c7208 */ /* 0x000fe40004000000 */
[----:B------:R-:W-:Y:S01]  /*05b0*/  FSEL R13, R9, R13, !P0 ;  /* 0x0000000d090d7208 */ /* 0x000fe20004000000 */
[----:B------:R-:W-:Y:S06]  /*05c0*/  BRA `(.L_x_4) ;  /* 0x0000000000447947 */ /* 0x000fec0003800000 */
.L_x_3:
[----:B------:R-:W-:-:S14]  /*05d0*/  DSETP.NAN.AND P0, PT, R4, R4, PT ;  /* 0x000000040400722a */ /* 0x000fdc0003f08000 */
[----:B------:R-:W-:Y:S05]  /*05e0*/  @P0 BRA `(.L_x_5) ;  /* 0x0000000000340947 */ /* 0x000fea0003800000 */
[----:B------:R-:W-:Y:S01]  /*05f0*/  ISETP.NE.AND P0, PT, R18, R19, PT ;  /* 0x000000131200720c */ /* 0x000fe20003f05270 */
[----:B------:R-:W-:Y:S02]  /*0600*/  IMAD.MOV.U32 R12, RZ, RZ, 0x0 ;  /* 0x00000000ff0c7424 */ /* 0x000fe400078e00ff */
[----:B------:R-:W-:-:S10]  /*0610*/  IMAD.MOV.U32 R13, RZ, RZ, -0x80000 ;  /* 0xfff80000ff0d7424 */ /* 0x000fd400078e00ff */
[----:B------:R-:W-:Y:S05]  /*0620*/  @!P0 BRA `(.L_x_4) ;  /* 0x00000000002c8947 */ /* 0x000fea0003800000 */
[----:B------:R-:W-:Y:S02]  /*0630*/  ISETP.NE.AND P0, PT, R18, 0x7ff00000, PT ;  /* 0x7ff000001200780c */ /* 0x000fe40003f05270 */
[----:B------:R-:W-:Y:S02]  /*0640*/  LOP3.LUT R4, R5, 0x3f947ae1, RZ, 0x3c, !PT ;  /* 0x3f947ae105047812 */ /* 0x000fe400078e3cff */
[----:B------:R-:W-:Y:S02]  /*0650*/  ISETP.EQ.OR P0, PT, R19, RZ, !P0 ;  /* 0x000000ff1300720c */ /* 0x000fe40004702670 */
[----:B------:R-:W-:-:S11]  /*0660*/  LOP3.LUT R13, R4, 0x80000000, RZ, 0xc0, !PT ;  /* 0x80000000040d7812 */ /* 0x000fd600078ec0ff */
[----:B------:R-:W-:Y:S02]  /*0670*/  @P0 LOP3.LUT R2, R13, 0x7ff00000, RZ, 0xfc, !PT ;  /* 0x7ff000000d020812 */ /* 0x000fe400078efcff */
[----:B------:R-:W-:Y:S01]  /*0680*/  @!P0 MOV R12, RZ ;  /* 0x000000ff000c8202 */ /* 0x000fe20000000f00 */
[----:B------:R-:W-:Y:S02]  /*0690*/  @P0 IMAD.MOV.U32 R12, RZ, RZ, RZ ;  /* 0x000000ffff0c0224 */ /* 0x000fe400078e00ff */
[----:B------:R-:W-:Y:S01]  /*06a0*/  @P0 IMAD.MOV.U32 R13, RZ, RZ, R2 ;  /* 0x000000ffff0d0224 */ /* 0x000fe200078e0002 */
[----:B------:R-:W-:Y:S06]  /*06b0*/  BRA `(.L_x_4) ;  /* 0x0000000000087947 */ /* 0x000fec0003800000 */
.L_x_5:
[----:B------:R-:W-:Y:S01]  /*06c0*/  LOP3.LUT R13, R5, 0x80000, RZ, 0xfc, !PT ;  /* 0x00080000050d7812 */ /* 0x000fe200078efcff */
[----:B------:R-:W-:-:S07]  /*06d0*/  IMAD.MOV.U32 R12, RZ, RZ, R4 ;  /* 0x000000ffff0c7224 */ /* 0x000fce00078e0004 */
.L_x_4:
[----:B------:R-:W-:Y:S05]  /*06e0*/  BSYNC.RECONVERGENT B1 ;  /* 0x0000000000017941 */ /* 0x000fea0003800200 */
.L_x_2:
[----:B------:R-:W-:Y:S02]  /*06f0*/  IMAD.MOV.U32 R7, RZ, RZ, 0x0 ;  /* 0x00000000ff077424 */ /* 0x000fe400078e00ff */
[----:B------:R-:W-:Y:S02]  /*0700*/  IMAD.MOV.U32 R2, RZ, RZ, R12 ;  /* 0x000000ffff027224 */ /* 0x000fe400078e000c */
[----:B------:R-:W-:Y:S01]  /*0710*/  IMAD.MOV.U32 R3, RZ, RZ, R13 ;  /* 0x000000ffff037224 */ /* 0x000fe200078e000d */
[----:B------:R-:W-:Y:S06]  /*0720*/  RET.REL.NODEC R6 `(_Z10cudaKernelPfS_i) ;  /* 0xfffffff806347950 */ /* 0x000fec0003c3ffff */
.L_x_6:
[----:B------:R-:W-:-:S00]  /*0730*/  BRA `(.L_x_6) ;  /* 0xfffffffc00fc7947 */ /* 0x000fc0000383ffff */
[----:B------:R-:W-:-:S00]  /*0740*/  NOP ;  /* 0x0000000000007918 */ /* 0x000fc00000000000 */
        /* <DEDUP_REMOVED lines=11> */
.L_x_7:


//--------------------- .nv.shared.reserved.0     --------------------------
	.section	.nv.shared.reserved.0,"aw",@nobits
	.weak		__nv_reservedSMEM_offset_0_alias
	.size		__nv_reservedSMEM_offset_0_alias, 0, 64
	.other		__nv_reservedSMEM_offset_0_alias,@"STO_CUDA_RESERVED_SHARED STV_DEFAULT"
__nv_reservedSMEM_offset_0_alias:
	.zero		0
	.zero		64


//--------------------- .nv.constant0._Z10cudaKernelPfS_i --------------------------
	.section	.nv.constant0._Z10cudaKernelPfS_i,"a",@progbits
	.sectionflags	@""
	.align	4
.nv.constant0._Z10cudaKernelPfS_i:
	.zero		916


//--------------------- SYMBOLS --------------------------

	.type		.nv.reservedSmem.offset0,@object
	.size		.nv.reservedSmem.offset0,0x4
